	.headerflags	@"EF_CUDA_TEXMODE_UNIFIED EF_CUDA_64BIT_ADDRESS EF_CUDA_ACCELERATORS EF_CUDA_SM90 EF_CUDA_VIRTUAL_SM(EF_CUDA_SM90)"
	.elftype	@"ET_EXEC"


//--------------------- .nv.info                  --------------------------
	.section	.nv.info,"",@"SHT_CUDA_INFO"
	.align	4


	//----- nvinfo : EIATTR_REGCOUNT
	.align		4
        /*0000*/ 	.byte	0x04, 0x2f
        /*0002*/ 	.short	(.L_2 - .L_1)
	.align		4
.L_1:
        /*0004*/ 	.word	index@(triton_poi_fused_add_div_erf_mul_sqrt_0)
        /*0008*/ 	.word	0x00000012


	//----- nvinfo : EIATTR_MIN_STACK_SIZE
	.align		4
.L_2:
        /*000c*/ 	.byte	0x04, 0x12
        /*000e*/ 	.short	(.L_4 - .L_3)
	.align		4
.L_3:
        /*0010*/ 	.word	index@(triton_poi_fused_add_div_erf_mul_sqrt_0)
        /*0014*/ 	.word	0x00000000


	//----- nvinfo : EIATTR_FRAME_SIZE
	.align		4
.L_4:
        /*0018*/ 	.byte	0x04, 0x11
        /*001a*/ 	.short	(.L_6 - .L_5)
	.align		4
.L_5:
        /*001c*/ 	.word	index@(triton_poi_fused_add_div_erf_mul_sqrt_0)
        /*0020*/ 	.word	0x00000000


	//----- nvinfo : EIATTR_MIN_STACK_SIZE
	.align		4
.L_6:
        /*0024*/ 	.byte	0x04, 0x12
        /*0026*/ 	.short	(.L_8 - .L_7)
	.align		4
.L_7:
        /*0028*/ 	.word	index@(triton_poi_fused_add_div_erf_mul_sqrt_0)
        /*002c*/ 	.word	0x00000000
.L_8:


//--------------------- .nv.info.triton_poi_fused_add_div_erf_mul_sqrt_0 --------------------------
	.section	.nv.info.triton_poi_fused_add_div_erf_mul_sqrt_0,"",@"SHT_CUDA_INFO"
	.sectionflags	@""
	.align	4


	//----- nvinfo : EIATTR_CUDA_API_VERSION
	.align		4
        /*0000*/ 	.byte	0x04, 0x37
        /*0002*/ 	.short	(.L_10 - .L_9)
.L_9:
        /*0004*/ 	.word	0x0000007c


	//----- nvinfo : EIATTR_KPARAM_INFO
	.align		4
.L_10:
        /*0008*/ 	.byte	0x04, 0x17
        /*000a*/ 	.short	(.L_12 - .L_11)
.L_11:
        /*000c*/ 	.word	0x00000000
        /*0010*/ 	.short	0x0002
        /*0012*/ 	.short	0x0010
        /*0014*/ 	.byte	0x00, 0xf0, 0x11, 0x00


	//----- nvinfo : EIATTR_KPARAM_INFO
	.align		4
.L_12:
        /*0018*/ 	.byte	0x04, 0x17
        /*001a*/ 	.short	(.L_14 - .L_13)
.L_13:
        /*001c*/ 	.word	0x00000000
        /*0020*/ 	.short	0x0001
        /*0022*/ 	.short	0x0008
        /*0024*/ 	.byte	0x00, 0xf4, 0x21, 0x00


	//----- nvinfo : EIATTR_KPARAM_INFO
	.align		4
.L_14:
        /*0028*/ 	.byte	0x04, 0x17
        /*002a*/ 	.short	(.L_16 - .L_15)
.L_15:
        /*002c*/ 	.word	0x00000000
        /*0030*/ 	.short	0x0000
        /*0032*/ 	.short	0x0000
        /*0034*/ 	.byte	0x00, 0xf4, 0x21, 0x00


	//----- nvinfo : EIATTR_SPARSE_MMA_MASK
	.align		4
.L_16:
        /*0038*/ 	.byte	0x03, 0x50
        /*003a*/ 	.short	0x0000


	//----- nvinfo : EIATTR_MAXREG_COUNT
	.align		4
        /*003c*/ 	.byte	0x03, 0x1b
        /*003e*/ 	.short	0x00ff


	//----- nvinfo : EIATTR_EXIT_INSTR_OFFSETS
	.align		4
        /*0040*/ 	.byte	0x04, 0x1c
        /*0042*/ 	.short	(.L_18 - .L_17)


	//   ....[0]....
.L_17:
        /*0044*/ 	.word	0x00000500


	//   ....[1]....
        /*0048*/ 	.word	0x00000520


	//----- nvinfo : EIATTR_REQNTID
	.align		4
.L_18:
        /*004c*/ 	.byte	0x04, 0x10
        /*004e*/ 	.short	(.L_20 - .L_19)
.L_19:
        /*0050*/ 	.word	0x00000080
        /*0054*/ 	.word	0x00000001
        /*0058*/ 	.word	0x00000001


	//----- nvinfo : EIATTR_CBANK_PARAM_SIZE
	.align		4
.L_20:
        /*005c*/ 	.byte	0x03, 0x19
        /*005e*/ 	.short	0x0014


	//----- nvinfo : EIATTR_PARAM_CBANK
	.align		4
        /*0060*/ 	.byte	0x04, 0x0a
        /*0062*/ 	.short	(.L_22 - .L_21)
	.align		4
.L_21:
        /*0064*/ 	.word	index@(.nv.constant0.triton_poi_fused_add_div_erf_mul_sqrt_0)
        /*0068*/ 	.short	0x0210
        /*006a*/ 	.short	0x0014


	//----- nvinfo : EIATTR_SW_WAR
	.align		4
.L_22:
        /*006c*/ 	.byte	0x04, 0x36
        /*006e*/ 	.short	(.L_24 - .L_23)
.L_23:
        /*0070*/ 	.word	0x00000008
.L_24:


//--------------------- .nv.callgraph             --------------------------
	.section	.nv.callgraph,"",@"SHT_CUDA_CALLGRAPH"
	.align	4
	.sectionentsize	8
	.align		4
        /*0000*/ 	.word	0x00000000
	.align		4
        /*0004*/ 	.word	0xffffffff
	.align		4
        /*0008*/ 	.word	0x00000000
	.align		4
        /*000c*/ 	.word	0xfffffffe
	.align		4
        /*0010*/ 	.word	0x00000000
	.align		4
        /*0014*/ 	.word	0xfffffffd
	.align		4
        /*0018*/ 	.word	0x00000000
	.align		4
        /*001c*/ 	.word	0xfffffffc


//--------------------- .nv.constant4             --------------------------
	.section	.nv.constant4,"a",@progbits
	.align	8
	.align		8
.nv.constant4:
        /*0000*/ 	.dword	_$_str


//--------------------- .text.triton_poi_fused_add_div_erf_mul_sqrt_0 --------------------------
	.section	.text.triton_poi_fused_add_div_erf_mul_sqrt_0,"ax",@progbits
	.align	128
        .global         triton_poi_fused_add_div_erf_mul_sqrt_0
        .type           triton_poi_fused_add_div_erf_mul_sqrt_0,@function
        .size           triton_poi_fused_add_div_erf_mul_sqrt_0,(.L_x_1 - triton_poi_fused_add_div_erf_mul_sqrt_0)
        .other          triton_poi_fused_add_div_erf_mul_sqrt_0,@"STO_CUDA_ENTRY STV_DEFAULT"
triton_poi_fused_add_div_erf_mul_sqrt_0:
.text.triton_poi_fused_add_div_erf_mul_sqrt_0:
[----:B------:R-:W0:Y:S02]  /*0000*/  LDC R1, c[0x0][0x28] ;  /* 0x00000a00ff017b82 */ /* 0x000e240000000800 */
[----:B------:R-:W1:Y:S01]  /*0010*/  S2R R0, SR_TID.X ;  /* 0x0000000000007919 */ /* 0x000e620000002100 */
[----:B------:R-:W2:Y:S01]  /*0020*/  LDC.64 R8, c[0x0][0x210] ;  /* 0x00008400ff087b82 */ /* 0x000ea20000000a00 */
[----:B------:R-:W-:Y:S01]  /*0030*/  ULDC.64 UR4, c[0x0][0x208] ;  /* 0x0000820000047ab9 */ /* 0x000fe20000000a00 */
[----:B------:R-:W3:Y:S01]  /*0040*/  S2R R3, SR_CTAID.X ;  /* 0x0000000000037919 */ /* 0x000ee20000002500 */
[----:B------:R-:W-:Y:S02]  /*0050*/  HFMA2.MMA R10, -RZ, RZ, 0.470947265625, -12.46875 ;  /* 0x3789ca3cff0a7435 */ /* 0x000fe400000001ff */
[----:B------:R-:W-:Y:S01]  /*0060*/  HFMA2.MMA R11, -RZ, RZ, 0.470947265625, -12.46875 ;  /* 0x3789ca3cff0b7435 */ /* 0x000fe200000001ff */
[----:B------:R-:W-:Y:S02]  /*0070*/  MOV R12, 0xb9f560b9 ;  /* 0xb9f560b9000c7802 */ /* 0x000fe40000000f00 */
[----:B------:R-:W-:Y:S01]  /*0080*/  MOV R13, 0xb9f560b9 ;  /* 0xb9f560b9000d7802 */ /* 0x000fe20000000f00 */
[----:B------:R-:W-:Y:S01]  /*0090*/  HFMA2.MMA R15, -RZ, RZ, 0.958984375, -6.1690807342529296875e-05 ;  /* 0x3bac840bff0f7435 */ /* 0x000fe200000001ff */
[----:B------:R-:W-:Y:S01]  /*00a0*/  IMAD.MOV.U32 R14, RZ, RZ, 0x3bac840b ;  /* 0x3bac840bff0e7424 */ /* 0x000fe200078e00ff */
[----:B------:R-:W-:Y:S01]  /*00b0*/  ULDC.64 UR6, c[0x0][0x218] ;  /* 0x0000860000067ab9 */ /* 0x000fe20000000a00 */
[----:B-1----:R-:W-:-:S04]  /*00c0*/  SHF.L.U32 R0, R0, 0x1, RZ ;  /* 0x0000000100007819 */ /* 0x002fc800000006ff */
[----:B------:R-:W-:-:S04]  /*00d0*/  LOP3.LUT R0, R0, 0xfe, RZ, 0xc0, !PT ;  /* 0x000000fe00007812 */ /* 0x000fc800078ec0ff */
[----:B---3--:R-:W-:Y:S02]  /*00e0*/  LEA R0, R3, R0, 0x8 ;  /* 0x0000000003007211 */ /* 0x008fe400078e40ff */
[----:B------:R-:W-:Y:S02]  /*00f0*/  CS2R R2, SRZ ;  /* 0x0000000000027805 */ /* 0x000fe4000001ff00 */
[C---:B------:R-:W-:Y:S01]  /*0100*/  ISETP.GE.AND P0, PT, R0.reuse, 0x100, PT ;  /* 0x000001000000780c */ /* 0x040fe20003f06270 */
[----:B--2---:R-:W-:-:S12]  /*0110*/  IMAD.WIDE R8, R0, 0x4, R8 ;  /* 0x0000000400087825 */ /* 0x004fd800078e0208 */
[----:B------:R1:W2:Y:S02]  /*0120*/  @!P0 LDG.E.64 R2, desc[UR4][R8.64] ;  /* 0x0000000408028981 */ /* 0x0002a4000c1e1b00 */
[----:B-1----:R-:W-:Y:S01]  /*0130*/  MOV R8, 0xbd0c8162 ;  /* 0xbd0c816200087802 */ /* 0x002fe20000000f00 */
[----:B--2---:R-:W-:Y:S01]  /*0140*/  FMUL R4, R2, 0.70710676908493041992 ;  /* 0x3f3504f302047820 */ /* 0x004fe20000400000 */
[----:B------:R-:W-:-:S03]  /*0150*/  FMUL R5, R3, 0.70710676908493041992 ;  /* 0x3f3504f303057820 */ /* 0x000fc60000400000 */
[----:B------:R-:W-:Y:S01]  /*0160*/  FADD.FTZ R7, |R4|, -RZ ;  /* 0x800000ff04077221 */ /* 0x000fe20000010200 */
[----:B------:R-:W-:-:S04]  /*0170*/  FADD.FTZ R6, |R5|, -RZ ;  /* 0x800000ff05067221 */ /* 0x000fc80000010200 */
[----:B------:R-:W-:Y:S02]  /*0180*/  FSETP.GE.AND P1, PT, R7, 1.0029599666595458984, PT ;  /* 0x3f8060fe0700780b */ /* 0x000fe40003f26000 */
[----:B------:R-:W-:-:S11]  /*0190*/  FSETP.GE.AND P2, PT, R6, 1.0029599666595458984, PT ;  /* 0x3f8060fe0600780b */ /* 0x000fd60003f46000 */
[----:B------:R-:W-:Y:S01]  /*01a0*/  @!P1 MOV R10, 0x38b1e96a ;  /* 0x38b1e96a000a9802 */ /* 0x000fe20000000f00 */
[----:B------:R-:W-:Y:S02]  /*01b0*/  @!P1 IMAD.MOV.U32 R12, RZ, RZ, -0x45a8b2e0 ;  /* 0xba574d20ff0c9424 */ /* 0x000fe400078e00ff */
[----:B------:R-:W-:Y:S01]  /*01c0*/  @!P1 FMUL R7, R4, R4 ;  /* 0x0000000404079220 */ /* 0x000fe20000400000 */
[----:B------:R-:W-:Y:S01]  /*01d0*/  @!P2 MOV R11, 0x38b1e96a ;  /* 0x38b1e96a000ba802 */ /* 0x000fe20000000f00 */
[----:B------:R-:W-:Y:S01]  /*01e0*/  @!P2 FMUL R6, R5, R5 ;  /* 0x000000050506a220 */ /* 0x000fe20000400000 */
[----:B------:R-:W-:Y:S01]  /*01f0*/  @!P2 MOV R13, 0xba574d20 ;  /* 0xba574d20000da802 */ /* 0x000fe20000000f00 */
[----:B------:R-:W-:Y:S01]  /*0200*/  FFMA.FTZ R9, R7, R10, R12 ;  /* 0x0000000a07097223 */ /* 0x000fe2000001000c */
[----:B------:R-:W-:Y:S01]  /*0210*/  @!P1 IMAD.MOV.U32 R14, RZ, RZ, 0x3baad5ea ;  /* 0x3baad5eaff0e9424 */ /* 0x000fe200078e00ff */
[----:B------:R-:W-:Y:S01]  /*0220*/  @!P2 MOV R15, 0x3baad5ea ;  /* 0x3baad5ea000fa802 */ /* 0x000fe20000000f00 */
[----:B------:R-:W-:-:S02]  /*0230*/  IMAD.MOV.U32 R10, RZ, RZ, 0x3e1cf906 ;  /* 0x3e1cf906ff0a7424 */ /* 0x000fc400078e00ff */
[----:B------:R-:W-:Y:S01]  /*0240*/  FFMA.FTZ R12, R6, R11, R13 ;  /* 0x0000000b060c7223 */ /* 0x000fe2000001000d */
[----:B------:R-:W-:Y:S01]  /*0250*/  HFMA2.MMA R11, -RZ, RZ, -1.26171875, -2.110004425048828125e-05 ;  /* 0xbd0c8162ff0b7435 */ /* 0x000fe200000001ff */
[-C--:B------:R-:W-:Y:S01]  /*0260*/  FFMA.FTZ R9, R9, R7.reuse, R14 ;  /* 0x0000000709097223 */ /* 0x080fe2000001000e */
[----:B------:R-:W-:Y:S01]  /*0270*/  @!P1 MOV R8, 0xbcdc1be7 ;  /* 0xbcdc1be700089802 */ /* 0x000fe20000000f00 */
[-C--:B------:R-:W-:Y:S01]  /*0280*/  FFMA.FTZ R14, R12, R6.reuse, R15 ;  /* 0x000000060c0e7223 */ /* 0x080fe2000001000f */
[----:B------:R-:W-:Y:S01]  /*0290*/  HFMA2.MMA R12, -RZ, RZ, 1.853515625, -0.00091457366943359375 ;  /* 0x3f6a937eff0c7435 */ /* 0x000fe200000001ff */
[----:B------:R-:W-:Y:S01]  /*02a0*/  @!P1 IMAD.MOV.U32 R10, RZ, RZ, 0x3de718af ;  /* 0x3de718afff0a9424 */ /* 0x000fe200078e00ff */
[----:B------:R-:W-:Y:S01]  /*02b0*/  @!P2 MOV R11, 0xbcdc1be7 ;  /* 0xbcdc1be7000ba802 */ /* 0x000fe20000000f00 */
[-C--:B------:R-:W-:Y:S01]  /*02c0*/  FFMA.FTZ R9, R9, R7.reuse, R8 ;  /* 0x0000000709097223 */ /* 0x080fe20000010008 */
[----:B------:R-:W-:Y:S01]  /*02d0*/  HFMA2.MMA R8, -RZ, RZ, 1.78125, -136.25 ;  /* 0x3f20d842ff087435 */ /* 0x000fe200000001ff */
[----:B------:R-:W-:Y:S01]  /*02e0*/  MOV R13, 0x3f6a937e ;  /* 0x3f6a937e000d7802 */ /* 0x000fe20000000f00 */
[----:B------:R-:W-:Y:S01]  /*02f0*/  HFMA2.MMA R15, -RZ, RZ, 1.78125, -136.25 ;  /* 0x3f20d842ff0f7435 */ /* 0x000fe200000001ff */
[-C--:B------:R-:W-:Y:S01]  /*0300*/  FFMA.FTZ R14, R14, R6.reuse, R11 ;  /* 0x000000060e0e7223 */ /* 0x080fe2000001000b */
[----:B------:R-:W-:Y:S01]  /*0310*/  MOV R11, 0x3e1cf906 ;  /* 0x3e1cf906000b7802 */ /* 0x000fe20000000f00 */
[----:B------:R-:W-:Y:S01]  /*0320*/  @!P2 IMAD.MOV.U32 R11, RZ, RZ, 0x3de718af ;  /* 0x3de718afff0ba424 */ /* 0x000fe200078e00ff */
[----:B------:R-:W-:Y:S01]  /*0330*/  @!P1 MOV R12, 0xbec093ac ;  /* 0xbec093ac000c9802 */ /* 0x000fe20000000f00 */
[-C--:B------:R-:W-:Y:S01]  /*0340*/  FFMA.FTZ R9, R9, R7.reuse, R10 ;  /* 0x0000000709097223 */ /* 0x080fe2000001000a */
[----:B------:R-:W-:Y:S01]  /*0350*/  @!P2 MOV R13, 0xbec093ac ;  /* 0xbec093ac000da802 */ /* 0x000fe20000000f00 */
[-C--:B------:R-:W-:Y:S01]  /*0360*/  FFMA.FTZ R14, R14, R6.reuse, R11 ;  /* 0x000000060e0e7223 */ /* 0x080fe2000001000b */
[----:B------:R-:W-:Y:S01]  /*0370*/  @!P1 MOV R8, 0x3e0375d3 ;  /* 0x3e0375d300089802 */ /* 0x000fe20000000f00 */
[-C--:B------:R-:W-:Y:S01]  /*0380*/  FFMA.FTZ R9, R9, R7.reuse, R12 ;  /* 0x0000000709097223 */ /* 0x080fe2000001000c */
[----:B------:R-:W-:Y:S01]  /*0390*/  @!P2 MOV R15, 0x3e0375d3 ;  /* 0x3e0375d3000fa802 */ /* 0x000fe20000000f00 */
[----:B------:R-:W-:Y:S01]  /*03a0*/  FFMA.FTZ R14, R14, R6, R13 ;  /* 0x000000060e0e7223 */ /* 0x000fe2000001000d */
[----:B------:R-:W-:Y:S01]  /*03b0*/  FSEL R11, -R7, R4, P1 ;  /* 0x00000004070b7208 */ /* 0x000fe20000800100 */
[----:B------:R-:W-:Y:S01]  /*03c0*/  FFMA.FTZ R8, R9, R7, R8 ;  /* 0x0000000709087223 */ /* 0x000fe20000010008 */
[----:B------:R-:W-:Y:S01]  /*03d0*/  FSEL R7, -R6, R5, P2 ;  /* 0x0000000506077208 */ /* 0x000fe20001000100 */
[----:B------:R-:W-:-:S02]  /*03e0*/  FFMA.FTZ R14, R14, R6, R15 ;  /* 0x000000060e0e7223 */ /* 0x000fc4000001000f */
[----:B------:R-:W-:Y:S02]  /*03f0*/  FFMA.FTZ R8, R8, R11, R11 ;  /* 0x0000000b08087223 */ /* 0x000fe4000001000b */
[----:B------:R-:W-:Y:S02]  /*0400*/  FFMA.FTZ R14, R14, R7, R7 ;  /* 0x000000070e0e7223 */ /* 0x000fe40000010007 */
[----:B------:R-:W1:Y:S08]  /*0410*/  @P1 MUFU.EX2 R6, R8 ;  /* 0x0000000800061308 */ /* 0x000e700000000800 */
[----:B------:R-:W2:Y:S01]  /*0420*/  @P2 MUFU.EX2 R9, R14 ;  /* 0x0000000e00092308 */ /* 0x000ea20000000800 */
[----:B-1----:R-:W-:-:S05]  /*0430*/  @P1 FADD R7, -R6, 1 ;  /* 0x3f80000006071421 */ /* 0x002fca0000000100 */
[----:B------:R-:W-:Y:S01]  /*0440*/  @P1 LOP3.LUT R8, R7, 0x80000000, R4, 0xf8, !PT ;  /* 0x8000000007081812 */ /* 0x000fe200078ef804 */
[----:B------:R-:W-:Y:S01]  /*0450*/  FMUL R4, R3, 0.5 ;  /* 0x3f00000003047820 */ /* 0x000fe20000400000 */
[----:B------:R-:W-:Y:S01]  /*0460*/  SHF.R.S32.HI R3, RZ, 0x1f, R0 ;  /* 0x0000001fff037819 */ /* 0x000fe20000011400 */
[----:B--2---:R-:W-:Y:S01]  /*0470*/  @P2 FADD R6, -R9, 1 ;  /* 0x3f80000009062421 */ /* 0x004fe20000000100 */
[----:B------:R-:W-:Y:S01]  /*0480*/  FMUL R9, R2, 0.5 ;  /* 0x3f00000002097820 */ /* 0x000fe20000400000 */
[----:B------:R-:W-:Y:S01]  /*0490*/  LEA R2, P1, R0, UR6, 0x2 ;  /* 0x0000000600027c11 */ /* 0x000fe2000f8210ff */
[----:B------:R-:W-:Y:S02]  /*04a0*/  FADD R8, R8, 1 ;  /* 0x3f80000008087421 */ /* 0x000fe40000000000 */
[----:B------:R-:W-:Y:S02]  /*04b0*/  @P2 LOP3.LUT R14, R6, 0x80000000, R5, 0xf8, !PT ;  /* 0x80000000060e2812 */ /* 0x000fe400078ef805 */
[----:B------:R-:W-:Y:S01]  /*04c0*/  LEA.HI.X R3, R0, UR7, R3, 0x2, P1 ;  /* 0x0000000700037c11 */ /* 0x000fe200088f1403 */
[----:B------:R-:W-:-:S02]  /*04d0*/  FMUL R8, R9, R8 ;  /* 0x0000000809087220 */ /* 0x000fc40000400000 */
[----:B------:R-:W-:-:S04]  /*04e0*/  FADD R5, R14, 1 ;  /* 0x3f8000000e057421 */ /* 0x000fc80000000000 */
[----:B------:R-:W-:Y:S01]  /*04f0*/  FMUL R9, R4, R5 ;  /* 0x0000000504097220 */ /* 0x000fe20000400000 */
[----:B------:R-:W-:Y:S06]  /*0500*/  @P0 EXIT ;  /* 0x000000000000094d */ /* 0x000fec0003800000 */
[----:B------:R-:W-:Y:S01]  /*0510*/  STG.E.64 desc[UR4][R2.64], R8 ;  /* 0x0000000802007986 */ /* 0x000fe2000c101b04 */
[----:B------:R-:W-:Y:S05]  /*0520*/  EXIT ;  /* 0x000000000000794d */ /* 0x000fea0003800000 */
.L_x_0:
[----:B------:R-:W-:-:S00]  /*0530*/  BRA `(.L_x_0) ;  /* 0xfffffffc00fc7947 */ /* 0x000fc0000383ffff */
[----:B------:R-:W-:-:S00]  /*0540*/  NOP ;  /* 0x0000000000007918 */ /* 0x000fc00000000000 */
        /* <DEDUP_REMOVED lines=11> */
.L_x_1:


//--------------------- .nv.global.init           --------------------------
	.section	.nv.global.init,"aw",@progbits
.nv.global.init:
	.type		_$_str,@object
	.size		_$_str,(.L_0 - _$_str)
_$_str:
        /*0000*/ 	.byte	0x5f, 0x5f, 0x43, 0x55, 0x44, 0x41, 0x5f, 0x46, 0x54, 0x5a, 0x00
.L_0:


//--------------------- .nv.constant0.triton_poi_fused_add_div_erf_mul_sqrt_0 --------------------------
	.section	.nv.constant0.triton_poi_fused_add_div_erf_mul_sqrt_0,"a",@progbits
	.sectionflags	@""
	.align	4
.nv.constant0.triton_poi_fused_add_div_erf_mul_sqrt_0:
	.zero		548
